//
// Generated by NVIDIA NVVM Compiler
//
// Compiler Build ID: CL-36424714
// Cuda compilation tools, release 13.0, V13.0.88
// Based on NVVM 20.0.0
//

.version 9.0
.target sm_100
.address_size 64

	// .globl	_Z16transform_kernelP6float4S0_jjPfS1_
// _ZZ16transform_kernelP6float4S0_jjPfS1_E6coords has been demoted
// _ZZ16transform_kernelP6float4S0_jjPfS1_E4mvps has been demoted
// _ZZ16transform_kernelP6float4S0_jjPfS1_E3vps has been demoted

.visible .entry _Z16transform_kernelP6float4S0_jjPfS1_(
	.param .u64 .ptr .align 1 _Z16transform_kernelP6float4S0_jjPfS1__param_0,
	.param .u64 .ptr .align 1 _Z16transform_kernelP6float4S0_jjPfS1__param_1,
	.param .u32 _Z16transform_kernelP6float4S0_jjPfS1__param_2,
	.param .u32 _Z16transform_kernelP6float4S0_jjPfS1__param_3,
	.param .u64 .ptr .align 1 _Z16transform_kernelP6float4S0_jjPfS1__param_4,
	.param .u64 .ptr .align 1 _Z16transform_kernelP6float4S0_jjPfS1__param_5
)
{
	.reg .b32 	%r<21>;
	.reg .b32 	%f<83>;
	.reg .b64 	%rd<15>;
	// demoted variable
	.shared .align 16 .b8 _ZZ16transform_kernelP6float4S0_jjPfS1_E6coords[4096];
	// demoted variable
	.shared .align 4 .b8 _ZZ16transform_kernelP6float4S0_jjPfS1_E4mvps[64];
	// demoted variable
	.shared .align 4 .b8 _ZZ16transform_kernelP6float4S0_jjPfS1_E3vps[64];
	ld.param.u64 	%rd1, [_Z16transform_kernelP6float4S0_jjPfS1__param_0];
	ld.param.u64 	%rd2, [_Z16transform_kernelP6float4S0_jjPfS1__param_1];
	ld.param.u32 	%r1, [_Z16transform_kernelP6float4S0_jjPfS1__param_2];
	ld.param.u64 	%rd3, [_Z16transform_kernelP6float4S0_jjPfS1__param_4];
	ld.param.u64 	%rd4, [_Z16transform_kernelP6float4S0_jjPfS1__param_5];
	cvta.to.global.u64 	%rd5, %rd1;
	cvta.to.global.u64 	%rd6, %rd2;
	cvta.to.global.u64 	%rd7, %rd4;
	cvta.to.global.u64 	%rd8, %rd3;
	mov.u32 	%r2, %ctaid.x;
	mov.u32 	%r3, %ntid.x;
	mov.u32 	%r4, %tid.x;
	mad.lo.s32 	%r5, %r2, %r3, %r4;
	mov.u32 	%r6, %ctaid.y;
	mov.u32 	%r7, %ntid.y;
	mov.u32 	%r8, %tid.y;
	mad.lo.s32 	%r9, %r6, %r7, %r8;
	mul.wide.u32 	%rd9, %r4, 4;
	add.s64 	%rd10, %rd8, %rd9;
	ld.global.f32 	%f1, [%rd10];
	shl.b32 	%r10, %r4, 2;
	mov.u32 	%r11, _ZZ16transform_kernelP6float4S0_jjPfS1_E4mvps;
	add.s32 	%r12, %r11, %r10;
	st.shared.f32 	[%r12], %f1;
	add.s64 	%rd11, %rd7, %rd9;
	ld.global.f32 	%f2, [%rd11];
	mov.u32 	%r13, _ZZ16transform_kernelP6float4S0_jjPfS1_E3vps;
	add.s32 	%r14, %r13, %r10;
	st.shared.f32 	[%r14], %f2;
	ld.shared.f32 	%f3, [_ZZ16transform_kernelP6float4S0_jjPfS1_E4mvps];
	mad.lo.s32 	%r15, %r1, %r9, %r5;
	mul.wide.u32 	%rd12, %r15, 16;
	add.s64 	%rd13, %rd6, %rd12;
	ld.global.v4.f32 	{%f4, %f5, %f6, %f7}, [%rd13];
	ld.shared.f32 	%f8, [_ZZ16transform_kernelP6float4S0_jjPfS1_E4mvps+4];
	mul.f32 	%f9, %f8, %f5;
	fma.rn.f32 	%f10, %f3, %f4, %f9;
	ld.shared.f32 	%f11, [_ZZ16transform_kernelP6float4S0_jjPfS1_E4mvps+8];
	fma.rn.f32 	%f12, %f11, %f6, %f10;
	ld.shared.f32 	%f13, [_ZZ16transform_kernelP6float4S0_jjPfS1_E4mvps+12];
	fma.rn.f32 	%f14, %f13, %f7, %f12;
	shl.b32 	%r16, %r4, 8;
	mov.u32 	%r17, _ZZ16transform_kernelP6float4S0_jjPfS1_E6coords;
	add.s32 	%r18, %r17, %r16;
	shl.b32 	%r19, %r8, 4;
	add.s32 	%r20, %r18, %r19;
	ld.shared.f32 	%f15, [_ZZ16transform_kernelP6float4S0_jjPfS1_E4mvps+16];
	ld.shared.f32 	%f16, [_ZZ16transform_kernelP6float4S0_jjPfS1_E4mvps+20];
	mul.f32 	%f17, %f16, %f5;
	fma.rn.f32 	%f18, %f15, %f4, %f17;
	ld.shared.f32 	%f19, [_ZZ16transform_kernelP6float4S0_jjPfS1_E4mvps+24];
	fma.rn.f32 	%f20, %f19, %f6, %f18;
	ld.shared.f32 	%f21, [_ZZ16transform_kernelP6float4S0_jjPfS1_E4mvps+28];
	fma.rn.f32 	%f22, %f21, %f7, %f20;
	ld.shared.f32 	%f23, [_ZZ16transform_kernelP6float4S0_jjPfS1_E4mvps+32];
	ld.shared.f32 	%f24, [_ZZ16transform_kernelP6float4S0_jjPfS1_E4mvps+36];
	mul.f32 	%f25, %f24, %f5;
	fma.rn.f32 	%f26, %f23, %f4, %f25;
	ld.shared.f32 	%f27, [_ZZ16transform_kernelP6float4S0_jjPfS1_E4mvps+40];
	fma.rn.f32 	%f28, %f27, %f6, %f26;
	ld.shared.f32 	%f29, [_ZZ16transform_kernelP6float4S0_jjPfS1_E4mvps+44];
	fma.rn.f32 	%f30, %f29, %f7, %f28;
	ld.shared.f32 	%f31, [_ZZ16transform_kernelP6float4S0_jjPfS1_E4mvps+48];
	ld.shared.f32 	%f32, [_ZZ16transform_kernelP6float4S0_jjPfS1_E4mvps+52];
	mul.f32 	%f33, %f32, %f5;
	fma.rn.f32 	%f34, %f31, %f4, %f33;
	ld.shared.f32 	%f35, [_ZZ16transform_kernelP6float4S0_jjPfS1_E4mvps+56];
	fma.rn.f32 	%f36, %f35, %f6, %f34;
	ld.shared.f32 	%f37, [_ZZ16transform_kernelP6float4S0_jjPfS1_E4mvps+60];
	fma.rn.f32 	%f38, %f37, %f7, %f36;
	st.shared.v4.f32 	[%r20], {%f14, %f22, %f30, %f38};
	bar.sync 	0;
	ld.shared.v4.f32 	{%f39, %f40, %f41, %f42}, [%r20];
	div.rn.f32 	%f43, %f39, %f42;
	div.rn.f32 	%f44, %f40, %f42;
	div.rn.f32 	%f45, %f41, %f42;
	div.rn.f32 	%f46, %f42, %f42;
	st.shared.v4.f32 	[%r20], {%f43, %f44, %f45, %f46};
	bar.sync 	0;
	ld.shared.f32 	%f47, [_ZZ16transform_kernelP6float4S0_jjPfS1_E3vps];
	ld.shared.v4.f32 	{%f48, %f49, %f50, %f51}, [%r20];
	ld.shared.f32 	%f52, [_ZZ16transform_kernelP6float4S0_jjPfS1_E3vps+4];
	mul.f32 	%f53, %f52, %f49;
	fma.rn.f32 	%f54, %f47, %f48, %f53;
	ld.shared.f32 	%f55, [_ZZ16transform_kernelP6float4S0_jjPfS1_E3vps+8];
	fma.rn.f32 	%f56, %f55, %f50, %f54;
	ld.shared.f32 	%f57, [_ZZ16transform_kernelP6float4S0_jjPfS1_E3vps+12];
	fma.rn.f32 	%f58, %f57, %f51, %f56;
	add.s64 	%rd14, %rd5, %rd12;
	ld.shared.f32 	%f59, [_ZZ16transform_kernelP6float4S0_jjPfS1_E3vps+16];
	ld.shared.f32 	%f60, [_ZZ16transform_kernelP6float4S0_jjPfS1_E3vps+20];
	mul.f32 	%f61, %f60, %f49;
	fma.rn.f32 	%f62, %f59, %f48, %f61;
	ld.shared.f32 	%f63, [_ZZ16transform_kernelP6float4S0_jjPfS1_E3vps+24];
	fma.rn.f32 	%f64, %f63, %f50, %f62;
	ld.shared.f32 	%f65, [_ZZ16transform_kernelP6float4S0_jjPfS1_E3vps+28];
	fma.rn.f32 	%f66, %f65, %f51, %f64;
	ld.shared.f32 	%f67, [_ZZ16transform_kernelP6float4S0_jjPfS1_E3vps+32];
	ld.shared.f32 	%f68, [_ZZ16transform_kernelP6float4S0_jjPfS1_E3vps+36];
	mul.f32 	%f69, %f68, %f49;
	fma.rn.f32 	%f70, %f67, %f48, %f69;
	ld.shared.f32 	%f71, [_ZZ16transform_kernelP6float4S0_jjPfS1_E3vps+40];
	fma.rn.f32 	%f72, %f71, %f50, %f70;
	ld.shared.f32 	%f73, [_ZZ16transform_kernelP6float4S0_jjPfS1_E3vps+44];
	fma.rn.f32 	%f74, %f73, %f51, %f72;
	ld.shared.f32 	%f75, [_ZZ16transform_kernelP6float4S0_jjPfS1_E3vps+48];
	ld.shared.f32 	%f76, [_ZZ16transform_kernelP6float4S0_jjPfS1_E3vps+52];
	mul.f32 	%f77, %f76, %f49;
	fma.rn.f32 	%f78, %f75, %f48, %f77;
	ld.shared.f32 	%f79, [_ZZ16transform_kernelP6float4S0_jjPfS1_E3vps+56];
	fma.rn.f32 	%f80, %f79, %f50, %f78;
	ld.shared.f32 	%f81, [_ZZ16transform_kernelP6float4S0_jjPfS1_E3vps+60];
	fma.rn.f32 	%f82, %f81, %f51, %f80;
	st.global.v4.f32 	[%rd14], {%f58, %f66, %f74, %f82};
	ret;

}


// ===== COMPILED SASS (sm_100) =====

	.target	sm_100

	.elftype	@"ET_EXEC"


//--------------------- .note.nv.tkinfo           --------------------------
	.section	.note.nv.tkinfo,"",@"SHT_NOTE"
	.sectionflags	@"SHF_NOTE_NV_TKINFO"
	.tkinfo
        /*0018*/ 	.word	0x00000002
        /*0030*/ 	.string	""
        /*0030*/ 	.string	"ptxas"
        /*0030*/ 	.string	"Cuda compilation tools, release 13.0, V13.0.88"
        /*0030*/ 	.string	"Build cuda_13.0.r13.0/compiler.36424714_0"
        /*0030*/ 	.string	"-arch sm_100 -m 64 "



//--------------------- .note.nv.cuinfo           --------------------------
	.section	.note.nv.cuinfo,"",@"SHT_NOTE"
	.sectionflags	@"SHF_NOTE_NV_CUINFO"
        /*0018*/ 	.short	0x0002
        /*001a*/ 	.short	0x0064
        /*001c*/ 	.short	0x0082
	.zero		2


//--------------------- .nv.info                  --------------------------
	.section	.nv.info,"",@"SHT_CUDA_INFO"
	.align	4


	//----- nvinfo : EIATTR_REGCOUNT
	.align		4
        /*0000*/ 	.byte	0x04, 0x2f
        /*0002*/ 	.short	(.L_1 - .L_0)
	.align		4
.L_0:
        /*0004*/ 	.word	index@(_Z16transform_kernelP6float4S0_jjPfS1_)
        /*0008*/ 	.word	0x00000020


	//----- nvinfo : EIATTR_FRAME_SIZE
	.align		4
.L_1:
        /*000c*/ 	.byte	0x04, 0x11
        /*000e*/ 	.short	(.L_3 - .L_2)
	.align		4
.L_2:
        /*0010*/ 	.word	index@($__internal_0_$__cuda_sm3x_div_rn_noftz_f32_slowpath)
        /*0014*/ 	.word	0x00000000


	//----- nvinfo : EIATTR_FRAME_SIZE
	.align		4
.L_3:
        /*0018*/ 	.byte	0x04, 0x11
        /*001a*/ 	.short	(.L_5 - .L_4)
	.align		4
.L_4:
        /*001c*/ 	.word	index@(_Z16transform_kernelP6float4S0_jjPfS1_)
        /*0020*/ 	.word	0x00000000


	//----- nvinfo : EIATTR_MIN_STACK_SIZE
	.align		4
.L_5:
        /*0024*/ 	.byte	0x04, 0x12
        /*0026*/ 	.short	(.L_7 - .L_6)
	.align		4
.L_6:
        /*0028*/ 	.word	index@(_Z16transform_kernelP6float4S0_jjPfS1_)
        /*002c*/ 	.word	0x00000000
.L_7:


//--------------------- .nv.compat                --------------------------
	.section	.nv.compat,"",@"SHT_CUDA_COMPAT_INFO"
	.align	4
        /*0000*/ 	.byte	0x02, 0x09, 0x00, 0x00, 0x02, 0x02, 0x01, 0x00, 0x02, 0x05, 0x05, 0x00, 0x03, 0x07, 0x01, 0x01
        /*0010*/ 	.byte	0x02, 0x03, 0x00, 0x00, 0x02, 0x06, 0x01, 0x00, 0x04, 0x0b, 0x08, 0x00, 0x01, 0x00, 0x00, 0x00
        /*0020*/ 	.byte	0x00, 0x00, 0x00, 0x00


//--------------------- .nv.info._Z16transform_kernelP6float4S0_jjPfS1_ --------------------------
	.section	.nv.info._Z16transform_kernelP6float4S0_jjPfS1_,"",@"SHT_CUDA_INFO"
	.sectionflags	@""
	.align	4


	//----- nvinfo : EIATTR_CUDA_API_VERSION
	.align		4
        /*0000*/ 	.byte	0x04, 0x37
        /*0002*/ 	.short	(.L_9 - .L_8)
.L_8:
        /*0004*/ 	.word	0x00000082


	//----- nvinfo : EIATTR_KPARAM_INFO
	.align		4
.L_9:
        /*0008*/ 	.byte	0x04, 0x17
        /*000a*/ 	.short	(.L_11 - .L_10)
.L_10:
        /*000c*/ 	.word	0x00000000
        /*0010*/ 	.short	0x0005
        /*0012*/ 	.short	0x0020
        /*0014*/ 	.byte	0x00, 0xf5, 0x21, 0x00


	//----- nvinfo : EIATTR_KPARAM_INFO
	.align		4
.L_11:
        /*0018*/ 	.byte	0x04, 0x17
        /*001a*/ 	.short	(.L_13 - .L_12)
.L_12:
        /*001c*/ 	.word	0x00000000
        /*0020*/ 	.short	0x0004
        /*0022*/ 	.short	0x0018
        /*0024*/ 	.byte	0x00, 0xf5, 0x21, 0x00


	//----- nvinfo : EIATTR_KPARAM_INFO
	.align		4
.L_13:
        /*0028*/ 	.byte	0x04, 0x17
        /*002a*/ 	.short	(.L_15 - .L_14)
.L_14:
        /*002c*/ 	.word	0x00000000
        /*0030*/ 	.short	0x0003
        /*0032*/ 	.short	0x0014
        /*0034*/ 	.byte	0x00, 0xf0, 0x11, 0x00


	//----- nvinfo : EIATTR_KPARAM_INFO
	.align		4
.L_15:
        /*0038*/ 	.byte	0x04, 0x17
        /*003a*/ 	.short	(.L_17 - .L_16)
.L_16:
        /*003c*/ 	.word	0x00000000
        /*0040*/ 	.short	0x0002
        /*0042*/ 	.short	0x0010
        /*0044*/ 	.byte	0x00, 0xf0, 0x11, 0x00


	//----- nvinfo : EIATTR_KPARAM_INFO
	.align		4
.L_17:
        /*0048*/ 	.byte	0x04, 0x17
        /*004a*/ 	.short	(.L_19 - .L_18)
.L_18:
        /*004c*/ 	.word	0x00000000
        /*0050*/ 	.short	0x0001
        /*0052*/ 	.short	0x0008
        /*0054*/ 	.byte	0x00, 0xf5, 0x21, 0x00


	//----- nvinfo : EIATTR_KPARAM_INFO
	.align		4
.L_19:
        /*0058*/ 	.byte	0x04, 0x17
        /*005a*/ 	.short	(.L_21 - .L_20)
.L_20:
        /*005c*/ 	.word	0x00000000
        /*0060*/ 	.short	0x0000
        /*0062*/ 	.short	0x0000
        /*0064*/ 	.byte	0x00, 0xf5, 0x21, 0x00


	//----- nvinfo : EIATTR_SPARSE_MMA_MASK
	.align		4
.L_21:
        /*0068*/ 	.byte	0x03, 0x50
        /*006a*/ 	.short	0x0000


	//----- nvinfo : EIATTR_MAXREG_COUNT
	.align		4
        /*006c*/ 	.byte	0x03, 0x1b
        /*006e*/ 	.short	0x00ff


	//----- nvinfo : EIATTR_NUM_BARRIERS
	.align		4
        /*0070*/ 	.byte	0x02, 0x4c
        /*0072*/ 	.byte	0x01
	.zero		1


	//----- nvinfo : EIATTR_MERCURY_ISA_VERSION
	.align		4
        /*0074*/ 	.byte	0x03, 0x5f
        /*0076*/ 	.short	0x0101


	//----- nvinfo : EIATTR_VRC_CTA_INIT_COUNT
	.align		4
        /*0078*/ 	.byte	0x02, 0x4a
	.zero		1
	.zero		1


	//----- nvinfo : EIATTR_EXIT_INSTR_OFFSETS
	.align		4
        /*007c*/ 	.byte	0x04, 0x1c
        /*007e*/ 	.short	(.L_23 - .L_22)


	//   ....[0]....
.L_22:
        /*0080*/ 	.word	0x000008d0


	//----- nvinfo : EIATTR_CRS_STACK_SIZE
	.align		4
.L_23:
        /*0084*/ 	.byte	0x04, 0x1e
        /*0086*/ 	.short	(.L_25 - .L_24)
.L_24:
        /*0088*/ 	.word	0x00000000


	//----- nvinfo : EIATTR_CBANK_PARAM_SIZE
	.align		4
.L_25:
        /*008c*/ 	.byte	0x03, 0x19
        /*008e*/ 	.short	0x0028


	//----- nvinfo : EIATTR_PARAM_CBANK
	.align		4
        /*0090*/ 	.byte	0x04, 0x0a
        /*0092*/ 	.short	(.L_27 - .L_26)
	.align		4
.L_26:
        /*0094*/ 	.word	index@(.nv.constant0._Z16transform_kernelP6float4S0_jjPfS1_)
        /*0098*/ 	.short	0x0380
        /*009a*/ 	.short	0x0028


	//----- nvinfo : EIATTR_SW_WAR
	.align		4
.L_27:
        /*009c*/ 	.byte	0x04, 0x36
        /*009e*/ 	.short	(.L_29 - .L_28)
.L_28:
        /*00a0*/ 	.word	0x00000008
.L_29:


//--------------------- .nv.callgraph             --------------------------
	.section	.nv.callgraph,"",@"SHT_CUDA_CALLGRAPH"
	.align	4
	.sectionentsize	8
	.align		4
        /*0000*/ 	.word	0x00000000
	.align		4
        /*0004*/ 	.word	0xffffffff
	.align		4
        /*0008*/ 	.word	0x00000000
	.align		4
        /*000c*/ 	.word	0xfffffffe
	.align		4
        /*0010*/ 	.word	0x00000000
	.align		4
        /*0014*/ 	.word	0xfffffffd
	.align		4
        /*0018*/ 	.word	0x00000000
	.align		4
        /*001c*/ 	.word	0xfffffffc


//--------------------- .text._Z16transform_kernelP6float4S0_jjPfS1_ --------------------------
	.section	.text._Z16transform_kernelP6float4S0_jjPfS1_,"ax",@progbits
	.align	128
        .global         _Z16transform_kernelP6float4S0_jjPfS1_
        .type           _Z16transform_kernelP6float4S0_jjPfS1_,@function
        .size           _Z16transform_kernelP6float4S0_jjPfS1_,(.L_x_20 - _Z16transform_kernelP6float4S0_jjPfS1_)
        .other          _Z16transform_kernelP6float4S0_jjPfS1_,@"STO_CUDA_ENTRY STV_DEFAULT"
_Z16transform_kernelP6float4S0_jjPfS1_:
.text._Z16transform_kernelP6float4S0_jjPfS1_:
[----:B------:R-:W-:Y:S01]  /*0000*/  LDC R1, c[0x0][0x37c] ;  /* 0x0000df00ff017b82 */ /* 0x000fe20000000800 */
[----:B------:R-:W0:Y:S07]  /*0010*/  S2R R0, SR_TID.X ;  /* 0x0000000000007919 */ /* 0x000e2e0000002100 */
[----:B------:R-:W0:Y:S01]  /*0020*/  LDC.64 R4, c[0x0][0x398] ;  /* 0x0000e600ff047b82 */ /* 0x000e220000000a00 */
[----:B------:R-:W1:Y:S01]  /*0030*/  LDCU.64 UR8, c[0x0][0x358] ;  /* 0x00006b00ff0877ac */ /* 0x000e620008000a00 */
[----:B------:R-:W2:Y:S01]  /*0040*/  S2R R2, SR_TID.Y ;  /* 0x0000000000027919 */ /* 0x000ea20000002200 */
[----:B------:R-:W3:Y:S05]  /*0050*/  LDCU UR6, c[0x0][0x390] ;  /* 0x00007200ff0677ac */ /* 0x000eea0008000800 */
[----:B------:R-:W4:Y:S08]  /*0060*/  LDC.64 R6, c[0x0][0x3a0] ;  /* 0x0000e800ff067b82 */ /* 0x000f300000000a00 */
[----:B------:R-:W5:Y:S08]  /*0070*/  LDC R3, c[0x0][0x360] ;  /* 0x0000d800ff037b82 */ /* 0x000f700000000800 */
[----:B------:R-:W5:Y:S01]  /*0080*/  S2UR UR4, SR_CTAID.X ;  /* 0x00000000000479c3 */ /* 0x000f620000002500 */
[----:B0-----:R-:W-:-:S07]  /*0090*/  IMAD.WIDE.U32 R4, R0, 0x4, R4 ;  /* 0x0000000400047825 */ /* 0x001fce00078e0004 */
[----:B------:R-:W2:Y:S01]  /*00a0*/  S2UR UR5, SR_CTAID.Y ;  /* 0x00000000000579c3 */ /* 0x000ea20000002600 */
[----:B----4-:R-:W-:Y:S01]  /*00b0*/  IMAD.WIDE.U32 R6, R0, 0x4, R6 ;  /* 0x0000000400067825 */ /* 0x010fe200078e0006 */
[----:B-1----:R0:W4:Y:S04]  /*00c0*/  LDG.E R24, desc[UR8][R4.64] ;  /* 0x0000000804187981 */ /* 0x002128000c1e1900 */
[----:B------:R-:W4:Y:S02]  /*00d0*/  LDG.E R26, desc[UR8][R6.64] ;  /* 0x00000008061a7981 */ /* 0x000f24000c1e1900 */
[----:B------:R-:W2:Y:S01]  /*00e0*/  LDC R11, c[0x0][0x364] ;  /* 0x0000d900ff0b7b82 */ /* 0x000ea20000000800 */
[----:B-----5:R-:W-:-:S07]  /*00f0*/  IMAD R3, R3, UR4, R0 ;  /* 0x0000000403037c24 */ /* 0x020fce000f8e0200 */
[----:B------:R-:W0:Y:S01]  /*0100*/  LDC.64 R8, c[0x0][0x388] ;  /* 0x0000e200ff087b82 */ /* 0x000e220000000a00 */
[----:B--2---:R-:W-:-:S04]  /*0110*/  IMAD R10, R11, UR5, R2 ;  /* 0x000000050b0a7c24 */ /* 0x004fc8000f8e0202 */
[----:B---3--:R-:W-:-:S04]  /*0120*/  IMAD R3, R10, UR6, R3 ;  /* 0x000000060a037c24 */ /* 0x008fc8000f8e0203 */
[----:B0-----:R-:W-:-:S06]  /*0130*/  IMAD.WIDE.U32 R4, R3, 0x10, R8 ;  /* 0x0000001003047825 */ /* 0x001fcc00078e0008 */
[----:B------:R-:W2:Y:S01]  /*0140*/  LDG.E.128 R4, desc[UR8][R4.64] ;  /* 0x0000000804047981 */ /* 0x000ea2000c1e1d00 */
[----:B------:R-:W0:Y:S01]  /*0150*/  S2UR UR7, SR_CgaCtaId ;  /* 0x00000000000779c3 */ /* 0x000e220000008800 */
[----:B------:R-:W-:Y:S01]  /*0160*/  UMOV UR4, 0x400 ;  /* 0x0000040000047882 */ /* 0x000fe20000000000 */
[----:B------:R-:W-:Y:S01]  /*0170*/  BSSY.RECONVERGENT B0, `(.L_x_0) ;  /* 0x000002e000007945 */ /* 0x000fe20003800200 */
[----:B------:R-:W-:Y:S02]  /*0180*/  UIADD3 UR5, UPT, UPT, UR4, 0x1000, URZ ;  /* 0x0000100004057890 */ /* 0x000fe4000fffe0ff */
[----:B------:R-:W-:Y:S02]  /*0190*/  UIADD3 UR6, UPT, UPT, UR4, 0x1040, URZ ;  /* 0x0000104004067890 */ /* 0x000fe4000fffe0ff */
[----:B0-----:R-:W-:Y:S02]  /*01a0*/  ULEA UR5, UR7, UR5, 0x18 ;  /* 0x0000000507057291 */ /* 0x001fe4000f8ec0ff */
[----:B------:R-:W-:-:S02]  /*01b0*/  ULEA UR6, UR7, UR6, 0x18 ;  /* 0x0000000607067291 */ /* 0x000fc4000f8ec0ff */
[----:B------:R-:W-:Y:S02]  /*01c0*/  ULEA UR4, UR7, UR4, 0x18 ;  /* 0x0000000407047291 */ /* 0x000fe4000f8ec0ff */
[C---:B------:R-:W-:Y:S02]  /*01d0*/  LEA R25, R0.reuse, UR5, 0x2 ;  /* 0x0000000500197c11 */ /* 0x040fe4000f8e10ff */
[C---:B------:R-:W-:Y:S02]  /*01e0*/  LEA R27, R0.reuse, UR6, 0x2 ;  /* 0x00000006001b7c11 */ /* 0x040fe4000f8e10ff */
[----:B------:R-:W-:-:S04]  /*01f0*/  LEA R29, R0, UR4, 0x8 ;  /* 0x00000004001d7c11 */ /* 0x000fc8000f8e40ff */
[----:B------:R-:W-:Y:S01]  /*0200*/  LEA R2, R2, R29, 0x4 ;  /* 0x0000001d02027211 */ /* 0x000fe200078e20ff */
[----:B----4-:R-:W-:Y:S04]  /*0210*/  STS [R25], R24 ;  /* 0x0000001819007388 */ /* 0x010fe80000000800 */
[----:B------:R-:W-:Y:S04]  /*0220*/  STS [R27], R26 ;  /* 0x0000001a1b007388 */ /* 0x000fe80000000800 */
[----:B------:R-:W2:Y:S04]  /*0230*/  LDS.128 R8, [UR4+0x1000] ;  /* 0x00100004ff087984 */ /* 0x000ea80008000c00 */
[----:B------:R-:W0:Y:S04]  /*0240*/  LDS.128 R12, [UR4+0x1010] ;  /* 0x00101004ff0c7984 */ /* 0x000e280008000c00 */
[----:B------:R-:W1:Y:S04]  /*0250*/  LDS.128 R16, [UR4+0x1020] ;  /* 0x00102004ff107984 */ /* 0x000e680008000c00 */
[----:B------:R-:W3:Y:S01]  /*0260*/  LDS.128 R20, [UR4+0x1030] ;  /* 0x00103004ff147984 */ /* 0x000ee20008000c00 */
[C---:B--2---:R-:W-:Y:S01]  /*0270*/  FMUL R9, R5.reuse, R9 ;  /* 0x0000000905097220 */ /* 0x044fe20000400000 */
[----:B0-----:R-:W-:-:S03]  /*0280*/  FMUL R13, R5, R13 ;  /* 0x0000000d050d7220 */ /* 0x001fc60000400000 */
[----:B------:R-:W-:Y:S01]  /*0290*/  FFMA R9, R8, R4, R9 ;  /* 0x0000000408097223 */ /* 0x000fe20000000009 */
[C---:B-1----:R-:W-:Y:S01]  /*02a0*/  FMUL R17, R5.reuse, R17 ;  /* 0x0000001105117220 */ /* 0x042fe20000400000 */
[----:B------:R-:W-:Y:S02]  /*02b0*/  FFMA R13, R4, R12, R13 ;  /* 0x0000000c040d7223 */ /* 0x000fe4000000000d */
[----:B------:R-:W-:Y:S01]  /*02c0*/  FFMA R10, R6, R10, R9 ;  /* 0x0000000a060a7223 */ /* 0x000fe20000000009 */
[----:B---3--:R-:W-:Y:S01]  /*02d0*/  FMUL R21, R5, R21 ;  /* 0x0000001505157220 */ /* 0x008fe20000400000 */
[----:B------:R-:W-:Y:S01]  /*02e0*/  FFMA R17, R4, R16, R17 ;  /* 0x0000001004117223 */ /* 0x000fe20000000011 */
[----:B------:R-:W-:Y:S02]  /*02f0*/  FFMA R14, R6, R14, R13 ;  /* 0x0000000e060e7223 */ /* 0x000fe4000000000d */
[----:B------:R-:W-:Y:S01]  /*0300*/  FFMA R21, R4, R20, R21 ;  /* 0x0000001404157223 */ /* 0x000fe20000000015 */
[----:B------:R-:W-:Y:S01]  /*0310*/  FFMA R18, R6, R18, R17 ;  /* 0x0000001206127223 */ /* 0x000fe20000000011 */
[----:B------:R-:W-:-:S02]  /*0320*/  FFMA R20, R7, R11, R10 ;  /* 0x0000000b07147223 */ /* 0x000fc4000000000a */
[----:B------:R-:W-:Y:S01]  /*0330*/  FFMA R6, R6, R22, R21 ;  /* 0x0000001606067223 */ /* 0x000fe20000000015 */
[C---:B------:R-:W-:Y:S01]  /*0340*/  FFMA R21, R7.reuse, R15, R14 ;  /* 0x0000000f07157223 */ /* 0x040fe2000000000e */
[C---:B------:R-:W-:Y:S02]  /*0350*/  FFMA R22, R7.reuse, R19, R18 ;  /* 0x0000001307167223 */ /* 0x040fe40000000012 */
[----:B------:R-:W-:-:S05]  /*0360*/  FFMA R23, R7, R23, R6 ;  /* 0x0000001707177223 */ /* 0x000fca0000000006 */
[----:B------:R-:W-:Y:S01]  /*0370*/  STS.128 [R2], R20 ;  /* 0x0000001402007388 */ /* 0x000fe20000000c00 */
[----:B------:R-:W-:Y:S06]  /*0380*/  BAR.SYNC.DEFER_BLOCKING 0x0 ;  /* 0x0000000000007b1d */ /* 0x000fec0000010000 */
[----:B------:R-:W0:Y:S02]  /*0390*/  LDS.128 R4, [R2] ;  /* 0x0000000002047984 */ /* 0x000e240000000c00 */
[----:B0-----:R-:W0:Y:S08]  /*03a0*/  MUFU.RCP R0, R7 ;  /* 0x0000000700007308 */ /* 0x001e300000001000 */
[----:B------:R-:W1:Y:S01]  /*03b0*/  FCHK P0, R4, R7 ;  /* 0x0000000704007302 */ /* 0x000e620000000000 */
[----:B0-----:R-:W-:-:S04]  /*03c0*/  FFMA R9, -R7, R0, 1 ;  /* 0x3f80000007097423 */ /* 0x001fc80000000100 */
[----:B------:R-:W-:-:S04]  /*03d0*/  FFMA R9, R0, R9, R0 ;  /* 0x0000000900097223 */ /* 0x000fc80000000000 */
[----:B------:R-:W-:-:S04]  /*03e0*/  FFMA R8, R4, R9, RZ ;  /* 0x0000000904087223 */ /* 0x000fc800000000ff */
[----:B------:R-:W-:-:S04]  /*03f0*/  FFMA R0, -R7, R8, R4 ;  /* 0x0000000807007223 */ /* 0x000fc80000000104 */
[----:B------:R-:W-:Y:S01]  /*0400*/  FFMA R8, R9, R0, R8 ;  /* 0x0000000009087223 */ /* 0x000fe20000000008 */
[----:B-1----:R-:W-:Y:S06]  /*0410*/  @!P0 BRA `(.L_x_1) ;  /* 0x00000000000c8947 */ /* 0x002fec0003800000 */
[----:B------:R-:W-:-:S07]  /*0420*/  MOV R12, 0x440 ;  /* 0x00000440000c7802 */ /* 0x000fce0000000f00 */
[----:B------:R-:W-:Y:S05]  /*0430*/  CALL.REL.NOINC `($__internal_0_$__cuda_sm3x_div_rn_noftz_f32_slowpath) ;  /* 0x0000000400287944 */ /* 0x000fea0003c00000 */
[----:B------:R-:W-:-:S07]  /*0440*/  MOV R8, R0 ;  /* 0x0000000000087202 */ /* 0x000fce0000000f00 */
.L_x_1:
[----:B------:R-:W-:Y:S05]  /*0450*/  BSYNC.RECONVERGENT B0 ;  /* 0x0000000000007941 */ /* 0x000fea0003800200 */
.L_x_0:
[----:B------:R-:W0:Y:S01]  /*0460*/  MUFU.RCP R0, R7 ;  /* 0x0000000700007308 */ /* 0x000e220000001000 */
[----:B------:R-:W-:Y:S07]  /*0470*/  BSSY.RECONVERGENT B0, `(.L_x_2) ;  /* 0x000000c000007945 */ /* 0x000fee0003800200 */
[----:B------:R-:W1:Y:S01]  /*0480*/  FCHK P0, R5, R7 ;  /* 0x0000000705007302 */ /* 0x000e620000000000 */
[----:B0-----:R-:W-:-:S04]  /*0490*/  FFMA R9, -R7, R0, 1 ;  /* 0x3f80000007097423 */ /* 0x001fc80000000100 */
[----:B------:R-:W-:-:S04]  /*04a0*/  FFMA R11, R0, R9, R0 ;  /* 0x00000009000b7223 */ /* 0x000fc80000000000 */
[----:B------:R-:W-:-:S04]  /*04b0*/  FFMA R0, R5, R11, RZ ;  /* 0x0000000b05007223 */ /* 0x000fc800000000ff */
[----:B------:R-:W-:-:S04]  /*04c0*/  FFMA R9, -R7, R0, R5 ;  /* 0x0000000007097223 */ /* 0x000fc80000000105 */
[----:B------:R-:W-:Y:S01]  /*04d0*/  FFMA R9, R11, R9, R0 ;  /* 0x000000090b097223 */ /* 0x000fe20000000000 */
[----:B-1----:R-:W-:Y:S06]  /*04e0*/  @!P0 BRA `(.L_x_3) ;  /* 0x0000000000108947 */ /* 0x002fec0003800000 */
[----:B------:R-:W-:Y:S02]  /*04f0*/  MOV R4, R5 ;  /* 0x0000000500047202 */ /* 0x000fe40000000f00 */
[----:B------:R-:W-:-:S07]  /*0500*/  MOV R12, 0x520 ;  /* 0x00000520000c7802 */ /* 0x000fce0000000f00 */
[----:B------:R-:W-:Y:S05]  /*0510*/  CALL.REL.NOINC `($__internal_0_$__cuda_sm3x_div_rn_noftz_f32_slowpath) ;  /* 0x0000000000f07944 */ /* 0x000fea0003c00000 */
[----:B------:R-:W-:-:S07]  /*0520*/  MOV R9, R0 ;  /* 0x0000000000097202 */ /* 0x000fce0000000f00 */
.L_x_3:
[----:B------:R-:W-:Y:S05]  /*0530*/  BSYNC.RECONVERGENT B0 ;  /* 0x0000000000007941 */ /* 0x000fea0003800200 */
.L_x_2:
        /* <DEDUP_REMOVED lines=13> */
.L_x_5:
[----:B------:R-:W-:Y:S05]  /*0610*/  BSYNC.RECONVERGENT B0 ;  /* 0x0000000000007941 */ /* 0x000fea0003800200 */
.L_x_4:
        /* <DEDUP_REMOVED lines=12> */
[----:B------:R-:W-:-:S07]  /*06e0*/  IMAD.MOV.U32 R11, RZ, RZ, R0 ;  /* 0x000000ffff0b7224 */ /* 0x000fce00078e0000 */
.L_x_7:
[----:B------:R-:W-:Y:S05]  /*06f0*/  BSYNC.RECONVERGENT B0 ;  /* 0x0000000000007941 */ /* 0x000fea0003800200 */
.L_x_6:
[----:B------:R-:W0:Y:S01]  /*0700*/  S2UR UR5, SR_CgaCtaId ;  /* 0x00000000000579c3 */ /* 0x000e220000008800 */
[----:B------:R-:W-:Y:S01]  /*0710*/  STS.128 [R2], R8 ;  /* 0x0000000802007388 */ /* 0x000fe20000000c00 */
[----:B------:R-:W-:-:S06]  /*0720*/  UMOV UR4, 0x400 ;  /* 0x0000040000047882 */ /* 0x000fcc0000000000 */
[----:B------:R-:W-:Y:S08]  /*0730*/  BAR.SYNC.DEFER_BLOCKING 0x0 ;  /* 0x0000000000007b1d */ /* 0x000ff00000010000 */
[----:B------:R-:W1:Y:S01]  /*0740*/  LDC.64 R28, c[0x0][0x380] ;  /* 0x0000e000ff1c7b82 */ /* 0x000e620000000a00 */
[----:B0-----:R-:W-:Y:S01]  /*0750*/  ULEA UR4, UR5, UR4, 0x18 ;  /* 0x0000000405047291 */ /* 0x001fe2000f8ec0ff */
[----:B------:R-:W-:Y:S08]  /*0760*/  LDS.128 R20, [R2] ;  /* 0x0000000002147984 */ /* 0x000ff00000000c00 */
[----:B------:R-:W0:Y:S01]  /*0770*/  LDS.128 R24, [UR4+0x1040] ;  /* 0x00104004ff187984 */ /* 0x000e220008000c00 */
[----:B-1----:R-:W-:-:S03]  /*0780*/  IMAD.WIDE.U32 R28, R3, 0x10, R28 ;  /* 0x00000010031c7825 */ /* 0x002fc600078e001c */
[----:B------:R-:W1:Y:S04]  /*0790*/  LDS.128 R16, [UR4+0x1050] ;  /* 0x00105004ff107984 */ /* 0x000e680008000c00 */
[----:B------:R-:W2:Y:S04]  /*07a0*/  LDS.128 R12, [UR4+0x1060] ;  /* 0x00106004ff0c7984 */ /* 0x000ea80008000c00 */
[----:B------:R-:W3:Y:S01]  /*07b0*/  LDS.128 R4, [UR4+0x1070] ;  /* 0x00107004ff047984 */ /* 0x000ee20008000c00 */
[C---:B0-----:R-:W-:Y:S01]  /*07c0*/  FMUL R25, R21.reuse, R25 ;  /* 0x0000001915197220 */ /* 0x041fe20000400000 */
[----:B-1----:R-:W-:-:S03]  /*07d0*/  FMUL R17, R21, R17 ;  /* 0x0000001115117220 */ /* 0x002fc60000400000 */
[----:B------:R-:W-:Y:S01]  /*07e0*/  FFMA R25, R24, R20, R25 ;  /* 0x0000001418197223 */ /* 0x000fe20000000019 */
[C---:B--2---:R-:W-:Y:S01]  /*07f0*/  FMUL R13, R21.reuse, R13 ;  /* 0x0000000d150d7220 */ /* 0x044fe20000400000 */
[C---:B------:R-:W-:Y:S01]  /*0800*/  FFMA R17, R20.reuse, R16, R17 ;  /* 0x0000001014117223 */ /* 0x040fe20000000011 */
[----:B---3--:R-:W-:Y:S02]  /*0810*/  FMUL R5, R21, R5 ;  /* 0x0000000515057220 */ /* 0x008fe40000400000 */
[----:B------:R-:W-:Y:S01]  /*0820*/  FFMA R13, R20, R12, R13 ;  /* 0x0000000c140d7223 */ /* 0x000fe2000000000d */
[----:B------:R-:W-:Y:S01]  /*0830*/  FFMA R18, R22, R18, R17 ;  /* 0x0000001216127223 */ /* 0x000fe20000000011 */
[----:B------:R-:W-:Y:S01]  /*0840*/  FFMA R5, R20, R4, R5 ;  /* 0x0000000414057223 */ /* 0x000fe20000000005 */
[C---:B------:R-:W-:Y:S01]  /*0850*/  FFMA R4, R22.reuse, R26, R25 ;  /* 0x0000001a16047223 */ /* 0x040fe20000000019 */
[C---:B------:R-:W-:Y:S02]  /*0860*/  FFMA R14, R22.reuse, R14, R13 ;  /* 0x0000000e160e7223 */ /* 0x040fe4000000000d */
[----:B------:R-:W-:Y:S01]  /*0870*/  FFMA R22, R22, R6, R5 ;  /* 0x0000000616167223 */ /* 0x000fe20000000005 */
[C---:B------:R-:W-:Y:S01]  /*0880*/  FFMA R4, R23.reuse, R27, R4 ;  /* 0x0000001b17047223 */ /* 0x040fe20000000004 */
[C---:B------:R-:W-:Y:S01]  /*0890*/  FFMA R5, R23.reuse, R19, R18 ;  /* 0x0000001317057223 */ /* 0x040fe20000000012 */
[C---:B------:R-:W-:Y:S01]  /*08a0*/  FFMA R6, R23.reuse, R15, R14 ;  /* 0x0000000f17067223 */ /* 0x040fe2000000000e */
[----:B------:R-:W-:-:S05]  /*08b0*/  FFMA R7, R23, R7, R22 ;  /* 0x0000000717077223 */ /* 0x000fca0000000016 */
[----:B------:R-:W-:Y:S01]  /*08c0*/  STG.E.128 desc[UR8][R28.64], R4 ;  /* 0x000000041c007986 */ /* 0x000fe2000c101d08 */
[----:B------:R-:W-:Y:S05]  /*08d0*/  EXIT ;  /* 0x000000000000794d */ /* 0x000fea0003800000 */
        .weak           $__internal_0_$__cuda_sm3x_div_rn_noftz_f32_slowpath
        .type           $__internal_0_$__cuda_sm3x_div_rn_noftz_f32_slowpath,@function
        .size           $__internal_0_$__cuda_sm3x_div_rn_noftz_f32_slowpath,(.L_x_20 - $__internal_0_$__cuda_sm3x_div_rn_noftz_f32_slowpath)
$__internal_0_$__cuda_sm3x_div_rn_noftz_f32_slowpath:
[----:B------:R-:W-:Y:S01]  /*08e0*/  SHF.R.U32.HI R13, RZ, 0x17, R7 ;  /* 0x00000017ff0d7819 */ /* 0x000fe20000011607 */
[----:B------:R-:W-:Y:S01]  /*08f0*/  BSSY.RECONVERGENT B1, `(.L_x_8) ;  /* 0x0000063000017945 */ /* 0x000fe20003800200 */
[----:B------:R-:W-:Y:S02]  /*0900*/  SHF.R.U32.HI R0, RZ, 0x17, R4 ;  /* 0x00000017ff007819 */ /* 0x000fe40000011604 */
[----:B------:R-:W-:Y:S02]  /*0910*/  LOP3.LUT R13, R13, 0xff, RZ, 0xc0, !PT ;  /* 0x000000ff0d0d7812 */ /* 0x000fe400078ec0ff */
[----:B------:R-:W-:Y:S02]  /*0920*/  LOP3.LUT R14, R0, 0xff, RZ, 0xc0, !PT ;  /* 0x000000ff000e7812 */ /* 0x000fe400078ec0ff */
[----:B------:R-:W-:Y:S02]  /*0930*/  IADD3 R16, PT, PT, R13, -0x1, RZ ;  /* 0xffffffff0d107810 */ /* 0x000fe40007ffe0ff */
[----:B------:R-:W-:-:S02]  /*0940*/  IADD3 R0, PT, PT, R14, -0x1, RZ ;  /* 0xffffffff0e007810 */ /* 0x000fc40007ffe0ff */
[----:B------:R-:W-:Y:S02]  /*0950*/  ISETP.GT.U32.AND P0, PT, R16, 0xfd, PT ;  /* 0x000000fd1000780c */ /* 0x000fe40003f04070 */
[----:B------:R-:W-:Y:S02]  /*0960*/  MOV R15, R7 ;  /* 0x00000007000f7202 */ /* 0x000fe40000000f00 */
[----:B------:R-:W-:-:S13]  /*0970*/  ISETP.GT.U32.OR P0, PT, R0, 0xfd, P0 ;  /* 0x000000fd0000780c */ /* 0x000fda0000704470 */
[----:B------:R-:W-:Y:S01]  /*0980*/  @!P0 MOV R11, RZ ;  /* 0x000000ff000b8202 */ /* 0x000fe20000000f00 */
[----:B------:R-:W-:Y:S06]  /*0990*/  @!P0 BRA `(.L_x_9) ;  /* 0x00000000005c8947 */ /* 0x000fec0003800000 */
[----:B------:R-:W-:Y:S02]  /*09a0*/  FSETP.GTU.FTZ.AND P0, PT, |R4|, +INF , PT ;  /* 0x7f8000000400780b */ /* 0x000fe40003f1c200 */
[----:B------:R-:W-:-:S04]  /*09b0*/  FSETP.GTU.FTZ.AND P1, PT, |R7|, +INF , PT ;  /* 0x7f8000000700780b */ /* 0x000fc80003f3c200 */
[----:B------:R-:W-:-:S13]  /*09c0*/  PLOP3.LUT P0, PT, P0, P1, PT, 0xf8, 0x8f ;  /* 0x00000000008f781c */ /* 0x000fda0000703f70 */
[----:B------:R-:W-:Y:S05]  /*09d0*/  @P0 BRA `(.L_x_10) ;  /* 0x00000004004c0947 */ /* 0x000fea0003800000 */
[----:B------:R-:W-:-:S13]  /*09e0*/  LOP3.LUT P0, RZ, R15, 0x7fffffff, R4, 0xc8, !PT ;  /* 0x7fffffff0fff7812 */ /* 0x000fda000780c804 */
[----:B------:R-:W-:Y:S05]  /*09f0*/  @!P0 BRA `(.L_x_11) ;  /* 0x00000004003c8947 */ /* 0x000fea0003800000 */
[C---:B------:R-:W-:Y:S02]  /*0a00*/  FSETP.NEU.FTZ.AND P2, PT, |R4|.reuse, +INF , PT ;  /* 0x7f8000000400780b */ /* 0x040fe40003f5d200 */
[----:B------:R-:W-:Y:S02]  /*0a10*/  FSETP.NEU.FTZ.AND P1, PT, |R7|, +INF , PT ;  /* 0x7f8000000700780b */ /* 0x000fe40003f3d200 */
[----:B------:R-:W-:-:S11]  /*0a20*/  FSETP.NEU.FTZ.AND P0, PT, |R4|, +INF , PT ;  /* 0x7f8000000400780b */ /* 0x000fd60003f1d200 */
[----:B------:R-:W-:Y:S05]  /*0a30*/  @!P1 BRA !P2, `(.L_x_11) ;  /* 0x00000004002c9947 */ /* 0x000fea0005000000 */
[----:B------:R-:W-:-:S04]  /*0a40*/  LOP3.LUT P2, RZ, R4, 0x7fffffff, RZ, 0xc0, !PT ;  /* 0x7fffffff04ff7812 */ /* 0x000fc8000784c0ff */
[----:B------:R-:W-:-:S13]  /*0a50*/  PLOP3.LUT P1, PT, P1, P2, PT, 0x2f, 0xf2 ;  /* 0x0000000000f2781c */ /* 0x000fda0000f24577 */
[----:B------:R-:W-:Y:S05]  /*0a60*/  @P1 BRA `(.L_x_12) ;  /* 0x0000000400181947 */ /* 0x000fea0003800000 */
[----:B------:R-:W-:-:S04]  /*0a70*/  LOP3.LUT P1, RZ, R15, 0x7fffffff, RZ, 0xc0, !PT ;  /* 0x7fffffff0fff7812 */ /* 0x000fc8000782c0ff */
[----:B------:R-:W-:-:S13]  /*0a80*/  PLOP3.LUT P0, PT, P0, P1, PT, 0x2f, 0xf2 ;  /* 0x0000000000f2781c */ /* 0x000fda0000702577 */
[----:B------:R-:W-:Y:S05]  /*0a90*/  @P0 BRA `(.L_x_13) ;  /* 0x0000000400000947 */ /* 0x000fea0003800000 */
[----:B------:R-:W-:Y:S02]  /*0aa0*/  ISETP.GE.AND P0, PT, R0, RZ, PT ;  /* 0x000000ff0000720c */ /* 0x000fe40003f06270 */
[----:B------:R-:W-:-:S11]  /*0ab0*/  ISETP.GE.AND P1, PT, R16, RZ, PT ;  /* 0x000000ff1000720c */ /* 0x000fd60003f26270 */
[----:B------:R-:W-:Y:S01]  /*0ac0*/  @P0 MOV R11, RZ ;  /* 0x000000ff000b0202 */ /* 0x000fe20000000f00 */
[----:B------:R-:W-:Y:S02]  /*0ad0*/  @!P0 IMAD.MOV.U32 R11, RZ, RZ, -0x40 ;  /* 0xffffffc0ff0b8424 */ /* 0x000fe400078e00ff */
[----:B------:R-:W-:Y:S01]  /*0ae0*/  @!P0 FFMA R4, R4, 1.84467440737095516160e+19, RZ ;  /* 0x5f80000004048823 */ /* 0x000fe200000000ff */
[----:B------:R-:W-:Y:S02]  /*0af0*/  @!P1 FFMA R15, R7, 1.84467440737095516160e+19, RZ ;  /* 0x5f800000070f9823 */ /* 0x000fe400000000ff */
[----:B------:R-:W-:-:S07]  /*0b00*/  @!P1 IADD3 R11, PT, PT, R11, 0x40, RZ ;  /* 0x000000400b0b9810 */ /* 0x000fce0007ffe0ff */
.L_x_9:
[----:B------:R-:W-:Y:S01]  /*0b10*/  LEA R0, R13, 0xc0800000, 0x17 ;  /* 0xc08000000d007811 */ /* 0x000fe200078eb8ff */
[----:B------:R-:W-:Y:S01]  /*0b20*/  BSSY.RECONVERGENT B2, `(.L_x_14) ;  /* 0x0000036000027945 */ /* 0x000fe20003800200 */
[----:B------:R-:W-:Y:S02]  /*0b30*/  IADD3 R14, PT, PT, R14, -0x7f, RZ ;  /* 0xffffff810e0e7810 */ /* 0x000fe40007ffe0ff */
[----:B------:R-:W-:-:S03]  /*0b40*/  IADD3 R15, PT, PT, -R0, R15, RZ ;  /* 0x0000000f000f7210 */ /* 0x000fc60007ffe1ff */
[C---:B------:R-:W-:Y:S01]  /*0b50*/  IMAD R0, R14.reuse, -0x800000, R4 ;  /* 0xff8000000e007824 */ /* 0x040fe200078e0204 */
[----:B------:R-:W0:Y:S01]  /*0b60*/  MUFU.RCP R16, R15 ;  /* 0x0000000f00107308 */ /* 0x000e220000001000 */
[----:B------:R-:W-:Y:S01]  /*0b70*/  FADD.FTZ R17, -R15, -RZ ;  /* 0x800000ff0f117221 */ /* 0x000fe20000010100 */
[----:B------:R-:W-:-:S04]  /*0b80*/  IADD3 R14, PT, PT, R14, 0x7f, -R13 ;  /* 0x0000007f0e0e7810 */ /* 0x000fc80007ffe80d */
[----:B------:R-:W-:Y:S01]  /*0b90*/  IADD3 R11, PT, PT, R14, R11, RZ ;  /* 0x0000000b0e0b7210 */ /* 0x000fe20007ffe0ff */
[----:B0-----:R-:W-:-:S04]  /*0ba0*/  FFMA R19, R16, R17, 1 ;  /* 0x3f80000010137423 */ /* 0x001fc80000000011 */
[----:B------:R-:W-:-:S04]  /*0bb0*/  FFMA R21, R16, R19, R16 ;  /* 0x0000001310157223 */ /* 0x000fc80000000010 */
[----:B------:R-:W-:-:S04]  /*0bc0*/  FFMA R4, R0, R21, RZ ;  /* 0x0000001500047223 */ /* 0x000fc800000000ff */
[----:B------:R-:W-:-:S04]  /*0bd0*/  FFMA R19, R17, R4, R0 ;  /* 0x0000000411137223 */ /* 0x000fc80000000000 */
[----:B------:R-:W-:-:S04]  /*0be0*/  FFMA R16, R21, R19, R4 ;  /* 0x0000001315107223 */ /* 0x000fc80000000004 */
[----:B------:R-:W-:-:S04]  /*0bf0*/  FFMA R17, R17, R16, R0 ;  /* 0x0000001011117223 */ /* 0x000fc80000000000 */
[----:B------:R-:W-:-:S05]  /*0c00*/  FFMA R0, R21, R17, R16 ;  /* 0x0000001115007223 */ /* 0x000fca0000000010 */
[----:B------:R-:W-:-:S04]  /*0c10*/  SHF.R.U32.HI R4, RZ, 0x17, R0 ;  /* 0x00000017ff047819 */ /* 0x000fc80000011600 */
[----:B------:R-:W-:-:S04]  /*0c20*/  LOP3.LUT R4, R4, 0xff, RZ, 0xc0, !PT ;  /* 0x000000ff04047812 */ /* 0x000fc800078ec0ff */
[----:B------:R-:W-:-:S05]  /*0c30*/  IADD3 R15, PT, PT, R4, R11, RZ ;  /* 0x0000000b040f7210 */ /* 0x000fca0007ffe0ff */
[----:B------:R-:W-:-:S05]  /*0c40*/  VIADD R4, R15, 0xffffffff ;  /* 0xffffffff0f047836 */ /* 0x000fca0000000000 */
[----:B------:R-:W-:-:S13]  /*0c50*/  ISETP.GE.U32.AND P0, PT, R4, 0xfe, PT ;  /* 0x000000fe0400780c */ /* 0x000fda0003f06070 */
[----:B------:R-:W-:Y:S05]  /*0c60*/  @!P0 BRA `(.L_x_15) ;  /* 0x0000000000808947 */ /* 0x000fea0003800000 */
[----:B------:R-:W-:-:S13]  /*0c70*/  ISETP.GT.AND P0, PT, R15, 0xfe, PT ;  /* 0x000000fe0f00780c */ /* 0x000fda0003f04270 */
[----:B------:R-:W-:Y:S05]  /*0c80*/  @P0 BRA `(.L_x_16) ;  /* 0x00000000006c0947 */ /* 0x000fea0003800000 */
[----:B------:R-:W-:-:S13]  /*0c90*/  ISETP.GE.AND P0, PT, R15, 0x1, PT ;  /* 0x000000010f00780c */ /* 0x000fda0003f06270 */
[----:B------:R-:W-:Y:S05]  /*0ca0*/  @P0 BRA `(.L_x_17) ;  /* 0x0000000000740947 */ /* 0x000fea0003800000 */
[----:B------:R-:W-:Y:S02]  /*0cb0*/  ISETP.GE.AND P0, PT, R15, -0x18, PT ;  /* 0xffffffe80f00780c */ /* 0x000fe40003f06270 */
[----:B------:R-:W-:-:S11]  /*0cc0*/  LOP3.LUT R0, R0, 0x80000000, RZ, 0xc0, !PT ;  /* 0x8000000000007812 */ /* 0x000fd600078ec0ff */
[----:B------:R-:W-:Y:S05]  /*0cd0*/  @!P0 BRA `(.L_x_17) ;  /* 0x0000000000688947 */ /* 0x000fea0003800000 */
[-CC-:B------:R-:W-:Y:S01]  /*0ce0*/  FFMA.RZ R4, R21, R17.reuse, R16.reuse ;  /* 0x0000001115047223 */ /* 0x180fe2000000c010 */
[----:B------:R-:W-:Y:S01]  /*0cf0*/  IADD3 R14, PT, PT, R15, 0x20, RZ ;  /* 0x000000200f0e7810 */ /* 0x000fe20007ffe0ff */
[-CC-:B------:R-:W-:Y:S01]  /*0d00*/  FFMA.RM R11, R21, R17.reuse, R16.reuse ;  /* 0x00000011150b7223 */ /* 0x180fe20000004010 */
[----:B------:R-:W-:Y:S02]  /*0d10*/  ISETP.NE.AND P2, PT, R15, RZ, PT ;  /* 0x000000ff0f00720c */ /* 0x000fe40003f45270 */
[----:B------:R-:W-:Y:S01]  /*0d20*/  LOP3.LUT R13, R4, 0x7fffff, RZ, 0xc0, !PT ;  /* 0x007fffff040d7812 */ /* 0x000fe200078ec0ff */
[----:B------:R-:W-:Y:S01]  /*0d30*/  FFMA.RP R4, R21, R17, R16 ;  /* 0x0000001115047223 */ /* 0x000fe20000008010 */
[----:B------:R-:W-:Y:S02]  /*0d40*/  ISETP.NE.AND P1, PT, R15, RZ, PT ;  /* 0x000000ff0f00720c */ /* 0x000fe40003f25270 */
[----:B------:R-:W-:Y:S02]  /*0d50*/  LOP3.LUT R13, R13, 0x800000, RZ, 0xfc, !PT ;  /* 0x008000000d0d7812 */ /* 0x000fe400078efcff */
[----:B------:R-:W-:-:S02]  /*0d60*/  IADD3 R15, PT, PT, -R15, RZ, RZ ;  /* 0x000000ff0f0f7210 */ /* 0x000fc40007ffe1ff */
[----:B------:R-:W-:Y:S02]  /*0d70*/  SHF.L.U32 R14, R13, R14, RZ ;  /* 0x0000000e0d0e7219 */ /* 0x000fe400000006ff */
[----:B------:R-:W-:Y:S02]  /*0d80*/  FSETP.NEU.FTZ.AND P0, PT, R4, R11, PT ;  /* 0x0000000b0400720b */ /* 0x000fe40003f1d000 */
[----:B------:R-:W-:Y:S02]  /*0d90*/  SEL R4, R15, RZ, P2 ;  /* 0x000000ff0f047207 */ /* 0x000fe40001000000 */
[----:B------:R-:W-:Y:S02]  /*0da0*/  ISETP.NE.AND P1, PT, R14, RZ, P1 ;  /* 0x000000ff0e00720c */ /* 0x000fe40000f25270 */
[----:B------:R-:W-:Y:S02]  /*0db0*/  SHF.R.U32.HI R4, RZ, R4, R13 ;  /* 0x00000004ff047219 */ /* 0x000fe4000001160d */
[----:B------:R-:W-:-:S02]  /*0dc0*/  PLOP3.LUT P0, PT, P0, P1, PT, 0xf8, 0x8f ;  /* 0x00000000008f781c */ /* 0x000fc40000703f70 */
[----:B------:R-:W-:Y:S02]  /*0dd0*/  SHF.R.U32.HI R14, RZ, 0x1, R4 ;  /* 0x00000001ff0e7819 */ /* 0x000fe40000011604 */
[----:B------:R-:W-:-:S04]  /*0de0*/  SEL R11, RZ, 0x1, !P0 ;  /* 0x00000001ff0b7807 */ /* 0x000fc80004000000 */
[----:B------:R-:W-:-:S04]  /*0df0*/  LOP3.LUT R11, R11, 0x1, R14, 0xf8, !PT ;  /* 0x000000010b0b7812 */ /* 0x000fc800078ef80e */
[----:B------:R-:W-:-:S04]  /*0e00*/  LOP3.LUT R11, R11, R4, RZ, 0xc0, !PT ;  /* 0x000000040b0b7212 */ /* 0x000fc800078ec0ff */
[----:B------:R-:W-:-:S04]  /*0e10*/  IADD3 R11, PT, PT, R14, R11, RZ ;  /* 0x0000000b0e0b7210 */ /* 0x000fc80007ffe0ff */
[----:B------:R-:W-:Y:S01]  /*0e20*/  LOP3.LUT R0, R11, R0, RZ, 0xfc, !PT ;  /* 0x000000000b007212 */ /* 0x000fe200078efcff */
[----:B------:R-:W-:Y:S06]  /*0e30*/  BRA `(.L_x_17) ;  /* 0x0000000000107947 */ /* 0x000fec0003800000 */
.L_x_16:
[----:B------:R-:W-:-:S04]  /*0e40*/  LOP3.LUT R0, R0, 0x80000000, RZ, 0xc0, !PT ;  /* 0x8000000000007812 */ /* 0x000fc800078ec0ff */
[----:B------:R-:W-:Y:S01]  /*0e50*/  LOP3.LUT R0, R0, 0x7f800000, RZ, 0xfc, !PT ;  /* 0x7f80000000007812 */ /* 0x000fe200078efcff */
[----:B------:R-:W-:Y:S06]  /*0e60*/  BRA `(.L_x_17) ;  /* 0x0000000000047947 */ /* 0x000fec0003800000 */
.L_x_15:
[----:B------:R-:W-:-:S07]  /*0e70*/  LEA R0, R11, R0, 0x17 ;  /* 0x000000000b007211 */ /* 0x000fce00078eb8ff */
.L_x_17:
[----:B------:R-:W-:Y:S05]  /*0e80*/  BSYNC.RECONVERGENT B2 ;  /* 0x0000000000027941 */ /* 0x000fea0003800200 */
.L_x_14:
[----:B------:R-:W-:Y:S05]  /*0e90*/  BRA `(.L_x_18) ;  /* 0x0000000000207947 */ /* 0x000fea0003800000 */
.L_x_13:
[----:B------:R-:W-:-:S04]  /*0ea0*/  LOP3.LUT R0, R15, 0x80000000, R4, 0x48, !PT ;  /* 0x800000000f007812 */ /* 0x000fc800078e4804 */
[----:B------:R-:W-:Y:S01]  /*0eb0*/  LOP3.LUT R0, R0, 0x7f800000, RZ, 0xfc, !PT ;  /* 0x7f80000000007812 */ /* 0x000fe200078efcff */
[----:B------:R-:W-:Y:S06]  /*0ec0*/  BRA `(.L_x_18) ;  /* 0x0000000000147947 */ /* 0x000fec0003800000 */
.L_x_12:
[----:B------:R-:W-:Y:S01]  /*0ed0*/  LOP3.LUT R0, R15, 0x80000000, R4, 0x48, !PT ;  /* 0x800000000f007812 */ /* 0x000fe200078e4804 */
[----:B------:R-:W-:Y:S06]  /*0ee0*/  BRA `(.L_x_18) ;  /* 0x00000000000c7947 */ /* 0x000fec0003800000 */
.L_x_11:
[----:B------:R-:W0:Y:S01]  /*0ef0*/  MUFU.RSQ R0, -QNAN ;  /* 0xffc0000000007908 */ /* 0x000e220000001400 */
[----:B------:R-:W-:Y:S05]  /*0f00*/  BRA `(.L_x_18) ;  /* 0x0000000000047947 */ /* 0x000fea0003800000 */
.L_x_10:
[----:B------:R-:W-:-:S07]  /*0f10*/  FADD.FTZ R0, R4, R7 ;  /* 0x0000000704007221 */ /* 0x000fce0000010000 */
.L_x_18:
[----:B------:R-:W-:Y:S05]  /*0f20*/  BSYNC.RECONVERGENT B1 ;  /* 0x0000000000017941 */ /* 0x000fea0003800200 */
.L_x_8:
[----:B------:R-:W-:-:S04]  /*0f30*/  HFMA2 R13, -RZ, RZ, 0, 0 ;  /* 0x00000000ff0d7431 */ /* 0x000fc800000001ff */
[----:B0-----:R-:W-:Y:S05]  /*0f40*/  RET.REL.NODEC R12 `(_Z16transform_kernelP6float4S0_jjPfS1_) ;  /* 0xfffffff00c2c7950 */ /* 0x001fea0003c3ffff */
.L_x_19:
[----:B------:R-:W-:-:S00]  /*0f50*/  BRA `(.L_x_19) ;  /* 0xfffffffc00fc7947 */ /* 0x000fc0000383ffff */
[----:B------:R-:W-:-:S00]  /*0f60*/  NOP ;  /* 0x0000000000007918 */ /* 0x000fc00000000000 */
        /* <DEDUP_REMOVED lines=9> */
.L_x_20:


//--------------------- .nv.shared._Z16transform_kernelP6float4S0_jjPfS1_ --------------------------
	.section	.nv.shared._Z16transform_kernelP6float4S0_jjPfS1_,"aw",@nobits
	.sectionflags	@""
	.align	16
.nv.shared._Z16transform_kernelP6float4S0_jjPfS1_:
	.zero		5248


//--------------------- .nv.shared.reserved.0     --------------------------
	.section	.nv.shared.reserved.0,"aw",@nobits
	.weak		__nv_reservedSMEM_offset_0_alias
	.size		__nv_reservedSMEM_offset_0_alias, 0, 64
	.other		__nv_reservedSMEM_offset_0_alias,@"STO_CUDA_RESERVED_SHARED STV_DEFAULT"
__nv_reservedSMEM_offset_0_alias:
	.zero		0
	.zero		64


//--------------------- .nv.constant0._Z16transform_kernelP6float4S0_jjPfS1_ --------------------------
	.section	.nv.constant0._Z16transform_kernelP6float4S0_jjPfS1_,"a",@progbits
	.sectionflags	@""
	.align	4
.nv.constant0._Z16transform_kernelP6float4S0_jjPfS1_:
	.zero		936


//--------------------- SYMBOLS --------------------------

	.type		.nv.reservedSmem.offset0,@object
	.size		.nv.reservedSmem.offset0,0x4
	.type		.nv.reservedSmem.cap,@object
	.size		.nv.reservedSmem.cap,0x4
